//
// Generated by NVIDIA NVVM Compiler
//
// Compiler Build ID: CL-36424714
// Cuda compilation tools, release 13.0, V13.0.88
// Based on NVVM 20.0.0
//

.version 9.0
.target sm_100
.address_size 64

	// .globl	transpose

.visible .entry transpose(
	.param .u64 .ptr .align 1 transpose_param_0,
	.param .u64 .ptr .align 1 transpose_param_1
)
{
	.reg .pred 	%p<2>;
	.reg .b32 	%r<24>;
	.reg .b32 	%f<2>;
	.reg .b64 	%rd<9>;

	ld.param.u64 	%rd1, [transpose_param_0];
	ld.param.u64 	%rd2, [transpose_param_1];
	mov.u32 	%r2, %ctaid.x;
	mov.u32 	%r3, %ntid.x;
	mov.u32 	%r4, %tid.x;
	mad.lo.s32 	%r1, %r2, %r3, %r4;
	setp.gt.s32 	%p1, %r1, 36863;
	@%p1 bra 	$L__BB0_2;
	cvta.to.global.u64 	%rd3, %rd1;
	cvta.to.global.u64 	%rd4, %rd2;
	mul.hi.s32 	%r5, %r1, 715827883;
	shr.s32 	%r6, %r5, 3;
	shr.u32 	%r7, %r5, 31;
	add.s32 	%r8, %r6, %r7;
	mul.lo.s32 	%r9, %r8, 48;
	sub.s32 	%r10, %r1, %r9;
	shr.s32 	%r11, %r8, 31;
	shr.u32 	%r12, %r11, 27;
	add.s32 	%r13, %r8, %r12;
	and.b32  	%r14, %r13, -32;
	sub.s32 	%r15, %r8, %r14;
	shr.s32 	%r16, %r5, 8;
	add.s32 	%r17, %r16, %r7;
	shl.b32 	%r18, %r17, 5;
	add.s32 	%r19, %r18, %r15;
	mad.lo.s32 	%r20, %r19, 48, %r10;
	mul.wide.s32 	%rd5, %r20, 4;
	add.s64 	%rd6, %rd3, %rd5;
	ld.global.nc.f32 	%f1, [%rd6];
	mad.lo.s32 	%r21, %r10, 24, %r17;
	shl.b32 	%r22, %r21, 5;
	add.s32 	%r23, %r22, %r15;
	mul.wide.s32 	%rd7, %r23, 4;
	add.s64 	%rd8, %rd4, %rd7;
	st.global.f32 	[%rd8], %f1;
$L__BB0_2:
	ret;

}


// ===== COMPILED SASS (sm_100) =====

	.target	sm_100

	.elftype	@"ET_EXEC"


//--------------------- .note.nv.tkinfo           --------------------------
	.section	.note.nv.tkinfo,"",@"SHT_NOTE"
	.sectionflags	@"SHF_NOTE_NV_TKINFO"
	.tkinfo
        /*0018*/ 	.word	0x00000002
        /*0030*/ 	.string	""
        /*0030*/ 	.string	"ptxas"
        /*0030*/ 	.string	"Cuda compilation tools, release 13.0, V13.0.88"
        /*0030*/ 	.string	"Build cuda_13.0.r13.0/compiler.36424714_0"
        /*0030*/ 	.string	"-arch sm_100 -m 64 "



//--------------------- .note.nv.cuinfo           --------------------------
	.section	.note.nv.cuinfo,"",@"SHT_NOTE"
	.sectionflags	@"SHF_NOTE_NV_CUINFO"
        /*0018*/ 	.short	0x0002
        /*001a*/ 	.short	0x0064
        /*001c*/ 	.short	0x0082
	.zero		2


//--------------------- .nv.info                  --------------------------
	.section	.nv.info,"",@"SHT_CUDA_INFO"
	.align	4


	//----- nvinfo : EIATTR_REGCOUNT
	.align		4
        /*0000*/ 	.byte	0x04, 0x2f
        /*0002*/ 	.short	(.L_1 - .L_0)
	.align		4
.L_0:
        /*0004*/ 	.word	index@(transpose)
        /*0008*/ 	.word	0x0000000c


	//----- nvinfo : EIATTR_FRAME_SIZE
	.align		4
.L_1:
        /*000c*/ 	.byte	0x04, 0x11
        /*000e*/ 	.short	(.L_3 - .L_2)
	.align		4
.L_2:
        /*0010*/ 	.word	index@(transpose)
        /*0014*/ 	.word	0x00000000


	//----- nvinfo : EIATTR_MIN_STACK_SIZE
	.align		4
.L_3:
        /*0018*/ 	.byte	0x04, 0x12
        /*001a*/ 	.short	(.L_5 - .L_4)
	.align		4
.L_4:
        /*001c*/ 	.word	index@(transpose)
        /*0020*/ 	.word	0x00000000
.L_5:


//--------------------- .nv.compat                --------------------------
	.section	.nv.compat,"",@"SHT_CUDA_COMPAT_INFO"
	.align	4
        /*0000*/ 	.byte	0x02, 0x09, 0x00, 0x00, 0x02, 0x02, 0x01, 0x00, 0x02, 0x05, 0x05, 0x00, 0x03, 0x07, 0x01, 0x01
        /*0010*/ 	.byte	0x02, 0x03, 0x00, 0x00, 0x02, 0x06, 0x01, 0x00, 0x04, 0x0b, 0x08, 0x00, 0x09, 0x00, 0x00, 0x00
        /*0020*/ 	.byte	0x00, 0x00, 0x00, 0x00


//--------------------- .nv.info.transpose        --------------------------
	.section	.nv.info.transpose,"",@"SHT_CUDA_INFO"
	.sectionflags	@""
	.align	4


	//----- nvinfo : EIATTR_CUDA_API_VERSION
	.align		4
        /*0000*/ 	.byte	0x04, 0x37
        /*0002*/ 	.short	(.L_7 - .L_6)
.L_6:
        /*0004*/ 	.word	0x00000082


	//----- nvinfo : EIATTR_KPARAM_INFO
	.align		4
.L_7:
        /*0008*/ 	.byte	0x04, 0x17
        /*000a*/ 	.short	(.L_9 - .L_8)
.L_8:
        /*000c*/ 	.word	0x00000000
        /*0010*/ 	.short	0x0001
        /*0012*/ 	.short	0x0008
        /*0014*/ 	.byte	0x00, 0xf5, 0x21, 0x00


	//----- nvinfo : EIATTR_KPARAM_INFO
	.align		4
.L_9:
        /*0018*/ 	.byte	0x04, 0x17
        /*001a*/ 	.short	(.L_11 - .L_10)
.L_10:
        /*001c*/ 	.word	0x00000000
        /*0020*/ 	.short	0x0000
        /*0022*/ 	.short	0x0000
        /*0024*/ 	.byte	0x00, 0xf5, 0x21, 0x00


	//----- nvinfo : EIATTR_SPARSE_MMA_MASK
	.align		4
.L_11:
        /*0028*/ 	.byte	0x03, 0x50
        /*002a*/ 	.short	0x0000


	//----- nvinfo : EIATTR_MAXREG_COUNT
	.align		4
        /*002c*/ 	.byte	0x03, 0x1b
        /*002e*/ 	.short	0x00ff


	//----- nvinfo : EIATTR_MERCURY_ISA_VERSION
	.align		4
        /*0030*/ 	.byte	0x03, 0x5f
        /*0032*/ 	.short	0x0101


	//----- nvinfo : EIATTR_VRC_CTA_INIT_COUNT
	.align		4
        /*0034*/ 	.byte	0x02, 0x4a
	.zero		1
	.zero		1


	//----- nvinfo : EIATTR_EXIT_INSTR_OFFSETS
	.align		4
        /*0038*/ 	.byte	0x04, 0x1c
        /*003a*/ 	.short	(.L_13 - .L_12)


	//   ....[0]....
.L_12:
        /*003c*/ 	.word	0x00000060


	//   ....[1]....
        /*0040*/ 	.word	0x000001b0


	//----- nvinfo : EIATTR_CBANK_PARAM_SIZE
	.align		4
.L_13:
        /*0044*/ 	.byte	0x03, 0x19
        /*0046*/ 	.short	0x0010


	//----- nvinfo : EIATTR_PARAM_CBANK
	.align		4
        /*0048*/ 	.byte	0x04, 0x0a
        /*004a*/ 	.short	(.L_15 - .L_14)
	.align		4
.L_14:
        /*004c*/ 	.word	index@(.nv.constant0.transpose)
        /*0050*/ 	.short	0x0380
        /*0052*/ 	.short	0x0010


	//----- nvinfo : EIATTR_SW_WAR
	.align		4
.L_15:
        /*0054*/ 	.byte	0x04, 0x36
        /*0056*/ 	.short	(.L_17 - .L_16)
.L_16:
        /*0058*/ 	.word	0x00000008
.L_17:


//--------------------- .nv.callgraph             --------------------------
	.section	.nv.callgraph,"",@"SHT_CUDA_CALLGRAPH"
	.align	4
	.sectionentsize	8
	.align		4
        /*0000*/ 	.word	0x00000000
	.align		4
        /*0004*/ 	.word	0xffffffff
	.align		4
        /*0008*/ 	.word	0x00000000
	.align		4
        /*000c*/ 	.word	0xfffffffe
	.align		4
        /*0010*/ 	.word	0x00000000
	.align		4
        /*0014*/ 	.word	0xfffffffd
	.align		4
        /*0018*/ 	.word	0x00000000
	.align		4
        /*001c*/ 	.word	0xfffffffc


//--------------------- .text.transpose           --------------------------
	.section	.text.transpose,"ax",@progbits
	.align	128
        .global         transpose
        .type           transpose,@function
        .size           transpose,(.L_x_1 - transpose)
        .other          transpose,@"STO_CUDA_ENTRY STV_DEFAULT"
transpose:
.text.transpose:
[----:B------:R-:W-:Y:S01]  /*0000*/  LDC R1, c[0x0][0x37c] ;  /* 0x0000df00ff017b82 */ /* 0x000fe20000000800 */
[----:B------:R-:W0:Y:S07]  /*0010*/  S2R R3, SR_TID.X ;  /* 0x0000000000037919 */ /* 0x000e2e0000002100 */
[----:B------:R-:W0:Y:S08]  /*0020*/  S2UR UR4, SR_CTAID.X ;  /* 0x00000000000479c3 */ /* 0x000e300000002500 */
[----:B------:R-:W0:Y:S02]  /*0030*/  LDC R0, c[0x0][0x360] ;  /* 0x0000d800ff007b82 */ /* 0x000e240000000800 */
[----:B0-----:R-:W-:-:S05]  /*0040*/  IMAD R0, R0, UR4, R3 ;  /* 0x0000000400007c24 */ /* 0x001fca000f8e0203 */
[----:B------:R-:W-:-:S13]  /*0050*/  ISETP.GT.AND P0, PT, R0, 0x8fff, PT ;  /* 0x00008fff0000780c */ /* 0x000fda0003f04270 */
[----:B------:R-:W-:Y:S05]  /*0060*/  @P0 EXIT ;  /* 0x000000000000094d */ /* 0x000fea0003800000 */
[----:B------:R-:W-:Y:S01]  /*0070*/  IMAD.HI R4, R0, 0x2aaaaaab, RZ ;  /* 0x2aaaaaab00047827 */ /* 0x000fe200078e02ff */
[----:B------:R-:W0:Y:S01]  /*0080*/  LDC.64 R2, c[0x0][0x380] ;  /* 0x0000e000ff027b82 */ /* 0x000e220000000a00 */
[----:B------:R-:W1:Y:S03]  /*0090*/  LDCU.64 UR4, c[0x0][0x358] ;  /* 0x00006b00ff0477ac */ /* 0x000e660008000a00 */
[----:B------:R-:W-:-:S04]  /*00a0*/  SHF.R.U32.HI R5, RZ, 0x1f, R4 ;  /* 0x0000001fff057819 */ /* 0x000fc80000011604 */
[CC--:B------:R-:W-:Y:S02]  /*00b0*/  LEA.HI.SX32 R7, R4.reuse, R5.reuse, 0x1d ;  /* 0x0000000504077211 */ /* 0x0c0fe400078feaff */
[----:B------:R-:W-:Y:S02]  /*00c0*/  LEA.HI.SX32 R9, R4, R5, 0x18 ;  /* 0x0000000504097211 */ /* 0x000fe400078fc2ff */
[----:B------:R-:W-:Y:S01]  /*00d0*/  SHF.R.S32.HI R6, RZ, 0x1f, R7 ;  /* 0x0000001fff067819 */ /* 0x000fe20000011407 */
[----:B------:R-:W-:-:S03]  /*00e0*/  IMAD R0, R7, -0x30, R0 ;  /* 0xffffffd007007824 */ /* 0x000fc600078e0200 */
[----:B------:R-:W-:-:S04]  /*00f0*/  LEA.HI R6, R6, R7, RZ, 0x5 ;  /* 0x0000000706067211 */ /* 0x000fc800078f28ff */
[----:B------:R-:W-:-:S04]  /*0100*/  LOP3.LUT R6, R6, 0xffffffe0, RZ, 0xc0, !PT ;  /* 0xffffffe006067812 */ /* 0x000fc800078ec0ff */
[----:B------:R-:W-:-:S04]  /*0110*/  IADD3 R6, PT, PT, R7, -R6, RZ ;  /* 0x8000000607067210 */ /* 0x000fc80007ffe0ff */
[----:B------:R-:W-:-:S05]  /*0120*/  LEA R5, R9, R6, 0x5 ;  /* 0x0000000609057211 */ /* 0x000fca00078e28ff */
[----:B------:R-:W-:-:S04]  /*0130*/  IMAD R5, R5, 0x30, R0 ;  /* 0x0000003005057824 */ /* 0x000fc800078e0200 */
[----:B0-----:R-:W-:Y:S02]  /*0140*/  IMAD.WIDE R2, R5, 0x4, R2 ;  /* 0x0000000405027825 */ /* 0x001fe400078e0202 */
[----:B------:R-:W0:Y:S04]  /*0150*/  LDC.64 R4, c[0x0][0x388] ;  /* 0x0000e200ff047b82 */ /* 0x000e280000000a00 */
[----:B-1----:R-:W2:Y:S01]  /*0160*/  LDG.E.CONSTANT R3, desc[UR4][R2.64] ;  /* 0x0000000402037981 */ /* 0x002ea2000c1e9900 */
[----:B------:R-:W-:-:S05]  /*0170*/  IMAD R9, R0, 0x18, R9 ;  /* 0x0000001800097824 */ /* 0x000fca00078e0209 */
[----:B------:R-:W-:-:S05]  /*0180*/  LEA R9, R9, R6, 0x5 ;  /* 0x0000000609097211 */ /* 0x000fca00078e28ff */
[----:B0-----:R-:W-:-:S05]  /*0190*/  IMAD.WIDE R4, R9, 0x4, R4 ;  /* 0x0000000409047825 */ /* 0x001fca00078e0204 */
[----:B--2---:R-:W-:Y:S01]  /*01a0*/  STG.E desc[UR4][R4.64], R3 ;  /* 0x0000000304007986 */ /* 0x004fe2000c101904 */
[----:B------:R-:W-:Y:S05]  /*01b0*/  EXIT ;  /* 0x000000000000794d */ /* 0x000fea0003800000 */
.L_x_0:
[----:B------:R-:W-:-:S00]  /*01c0*/  BRA `(.L_x_0) ;  /* 0xfffffffc00fc7947 */ /* 0x000fc0000383ffff */
[----:B------:R-:W-:-:S00]  /*01d0*/  NOP ;  /* 0x0000000000007918 */ /* 0x000fc00000000000 */
        /* <DEDUP_REMOVED lines=10> */
.L_x_1:


//--------------------- .nv.shared.reserved.0     --------------------------
	.section	.nv.shared.reserved.0,"aw",@nobits
	.weak		__nv_reservedSMEM_offset_0_alias
	.size		__nv_reservedSMEM_offset_0_alias, 0, 64
	.other		__nv_reservedSMEM_offset_0_alias,@"STO_CUDA_RESERVED_SHARED STV_DEFAULT"
__nv_reservedSMEM_offset_0_alias:
	.zero		0
	.zero		64


//--------------------- .nv.constant0.transpose   --------------------------
	.section	.nv.constant0.transpose,"a",@progbits
	.sectionflags	@""
	.align	4
.nv.constant0.transpose:
	.zero		912


//--------------------- SYMBOLS --------------------------

	.type		.nv.reservedSmem.offset0,@object
	.size		.nv.reservedSmem.offset0,0x4
